	.headerflags	@"EF_CUDA_TEXMODE_UNIFIED EF_CUDA_64BIT_ADDRESS EF_CUDA_ACCELERATORS EF_CUDA_SM90 EF_CUDA_VIRTUAL_SM(EF_CUDA_SM90)"
	.elftype	@"ET_EXEC"


//--------------------- .nv.info                  --------------------------
	.section	.nv.info,"",@"SHT_CUDA_INFO"
	.align	4


	//----- nvinfo : EIATTR_REGCOUNT
	.align		4
        /*0000*/ 	.byte	0x04, 0x2f
        /*0002*/ 	.short	(.L_3 - .L_2)
	.align		4
.L_2:
        /*0004*/ 	.word	index@(triton_poi_fused__native_batch_norm_legit_no_training_add_convolution_relu_11)
        /*0008*/ 	.word	0x00000018


	//----- nvinfo : EIATTR_MIN_STACK_SIZE
	.align		4
.L_3:
        /*000c*/ 	.byte	0x04, 0x12
        /*000e*/ 	.short	(.L_5 - .L_4)
	.align		4
.L_4:
        /*0010*/ 	.word	index@(triton_poi_fused__native_batch_norm_legit_no_training_add_convolution_relu_11)
        /*0014*/ 	.word	0x00000000


	//----- nvinfo : EIATTR_FRAME_SIZE
	.align		4
.L_5:
        /*0018*/ 	.byte	0x04, 0x11
        /*001a*/ 	.short	(.L_7 - .L_6)
	.align		4
.L_6:
        /*001c*/ 	.word	index@(triton_poi_fused__native_batch_norm_legit_no_training_add_convolution_relu_11)
        /*0020*/ 	.word	0x00000000


	//----- nvinfo : EIATTR_MIN_STACK_SIZE
	.align		4
.L_7:
        /*0024*/ 	.byte	0x04, 0x12
        /*0026*/ 	.short	(.L_9 - .L_8)
	.align		4
.L_8:
        /*0028*/ 	.word	index@(triton_poi_fused__native_batch_norm_legit_no_training_add_convolution_relu_11)
        /*002c*/ 	.word	0x00000000
.L_9:


//--------------------- .nv.info.triton_poi_fused__native_batch_norm_legit_no_training_add_convolution_relu_11 --------------------------
	.section	.nv.info.triton_poi_fused__native_batch_norm_legit_no_training_add_convolution_relu_11,"",@"SHT_CUDA_INFO"
	.sectionflags	@""
	.align	4


	//----- nvinfo : EIATTR_CUDA_API_VERSION
	.align		4
        /*0000*/ 	.byte	0x04, 0x37
        /*0002*/ 	.short	(.L_11 - .L_10)
.L_10:
        /*0004*/ 	.word	0x0000007c


	//----- nvinfo : EIATTR_KPARAM_INFO
	.align		4
.L_11:
        /*0008*/ 	.byte	0x04, 0x17
        /*000a*/ 	.short	(.L_13 - .L_12)
.L_12:
        /*000c*/ 	.word	0x00000000
        /*0010*/ 	.short	0x0008
        /*0012*/ 	.short	0x0040
        /*0014*/ 	.byte	0x00, 0xf0, 0x11, 0x00


	//----- nvinfo : EIATTR_KPARAM_INFO
	.align		4
.L_13:
        /*0018*/ 	.byte	0x04, 0x17
        /*001a*/ 	.short	(.L_15 - .L_14)
.L_14:
        /*001c*/ 	.word	0x00000000
        /*0020*/ 	.short	0x0007
        /*0022*/ 	.short	0x0038
        /*0024*/ 	.byte	0x00, 0xf4, 0x21, 0x00


	//----- nvinfo : EIATTR_KPARAM_INFO
	.align		4
.L_15:
        /*0028*/ 	.byte	0x04, 0x17
        /*002a*/ 	.short	(.L_17 - .L_16)
.L_16:
        /*002c*/ 	.word	0x00000000
        /*0030*/ 	.short	0x0006
        /*0032*/ 	.short	0x0030
        /*0034*/ 	.byte	0x00, 0xf4, 0x21, 0x00


	//----- nvinfo : EIATTR_KPARAM_INFO
	.align		4
.L_17:
        /*0038*/ 	.byte	0x04, 0x17
        /*003a*/ 	.short	(.L_19 - .L_18)
.L_18:
        /*003c*/ 	.word	0x00000000
        /*0040*/ 	.short	0x0005
        /*0042*/ 	.short	0x0028
        /*0044*/ 	.byte	0x00, 0xf4, 0x21, 0x00


	//----- nvinfo : EIATTR_KPARAM_INFO
	.align		4
.L_19:
        /*0048*/ 	.byte	0x04, 0x17
        /*004a*/ 	.short	(.L_21 - .L_20)
.L_20:
        /*004c*/ 	.word	0x00000000
        /*0050*/ 	.short	0x0004
        /*0052*/ 	.short	0x0020
        /*0054*/ 	.byte	0x00, 0xf4, 0x21, 0x00


	//----- nvinfo : EIATTR_KPARAM_INFO
	.align		4
.L_21:
        /*0058*/ 	.byte	0x04, 0x17
        /*005a*/ 	.short	(.L_23 - .L_22)
.L_22:
        /*005c*/ 	.word	0x00000000
        /*0060*/ 	.short	0x0003
        /*0062*/ 	.short	0x0018
        /*0064*/ 	.byte	0x00, 0xf4, 0x21, 0x00


	//----- nvinfo : EIATTR_KPARAM_INFO
	.align		4
.L_23:
        /*0068*/ 	.byte	0x04, 0x17
        /*006a*/ 	.short	(.L_25 - .L_24)
.L_24:
        /*006c*/ 	.word	0x00000000
        /*0070*/ 	.short	0x0002
        /*0072*/ 	.short	0x0010
        /*0074*/ 	.byte	0x00, 0xf4, 0x21, 0x00


	//----- nvinfo : EIATTR_KPARAM_INFO
	.align		4
.L_25:
        /*0078*/ 	.byte	0x04, 0x17
        /*007a*/ 	.short	(.L_27 - .L_26)
.L_26:
        /*007c*/ 	.word	0x00000000
        /*0080*/ 	.short	0x0001
        /*0082*/ 	.short	0x0008
        /*0084*/ 	.byte	0x00, 0xf4, 0x21, 0x00


	//----- nvinfo : EIATTR_KPARAM_INFO
	.align		4
.L_27:
        /*0088*/ 	.byte	0x04, 0x17
        /*008a*/ 	.short	(.L_29 - .L_28)
.L_28:
        /*008c*/ 	.word	0x00000000
        /*0090*/ 	.short	0x0000
        /*0092*/ 	.short	0x0000
        /*0094*/ 	.byte	0x00, 0xf4, 0x21, 0x00


	//----- nvinfo : EIATTR_SPARSE_MMA_MASK
	.align		4
.L_29:
        /*0098*/ 	.byte	0x03, 0x50
        /*009a*/ 	.short	0x0000


	//----- nvinfo : EIATTR_MAXREG_COUNT
	.align		4
        /*009c*/ 	.byte	0x03, 0x1b
        /*009e*/ 	.short	0x00ff


	//----- nvinfo : EIATTR_EXIT_INSTR_OFFSETS
	.align		4
        /*00a0*/ 	.byte	0x04, 0x1c
        /*00a2*/ 	.short	(.L_31 - .L_30)


	//   ....[0]....
.L_30:
        /*00a4*/ 	.word	0x00000480


	//----- nvinfo : EIATTR_REQNTID
	.align		4
.L_31:
        /*00a8*/ 	.byte	0x04, 0x10
        /*00aa*/ 	.short	(.L_33 - .L_32)
.L_32:
        /*00ac*/ 	.word	0x00000080
        /*00b0*/ 	.word	0x00000001
        /*00b4*/ 	.word	0x00000001


	//----- nvinfo : EIATTR_CBANK_PARAM_SIZE
	.align		4
.L_33:
        /*00b8*/ 	.byte	0x03, 0x19
        /*00ba*/ 	.short	0x0044


	//----- nvinfo : EIATTR_PARAM_CBANK
	.align		4
        /*00bc*/ 	.byte	0x04, 0x0a
        /*00be*/ 	.short	(.L_35 - .L_34)
	.align		4
.L_34:
        /*00c0*/ 	.word	index@(.nv.constant0.triton_poi_fused__native_batch_norm_legit_no_training_add_convolution_relu_11)
        /*00c4*/ 	.short	0x0210
        /*00c6*/ 	.short	0x0044


	//----- nvinfo : EIATTR_SW_WAR
	.align		4
.L_35:
        /*00c8*/ 	.byte	0x04, 0x36
        /*00ca*/ 	.short	(.L_37 - .L_36)
.L_36:
        /*00cc*/ 	.word	0x00000008
.L_37:


//--------------------- .nv.callgraph             --------------------------
	.section	.nv.callgraph,"",@"SHT_CUDA_CALLGRAPH"
	.align	4
	.sectionentsize	8
	.align		4
        /*0000*/ 	.word	0x00000000
	.align		4
        /*0004*/ 	.word	0xffffffff
	.align		4
        /*0008*/ 	.word	0x00000000
	.align		4
        /*000c*/ 	.word	0xfffffffe
	.align		4
        /*0010*/ 	.word	0x00000000
	.align		4
        /*0014*/ 	.word	0xfffffffd
	.align		4
        /*0018*/ 	.word	0x00000000
	.align		4
        /*001c*/ 	.word	0xfffffffc


//--------------------- .nv.constant4             --------------------------
	.section	.nv.constant4,"a",@progbits
	.align	8
	.align		8
.nv.constant4:
        /*0000*/ 	.dword	_$_str
	.align		8
        /*0008*/ 	.dword	_$_str_$_2


//--------------------- .text.triton_poi_fused__native_batch_norm_legit_no_training_add_convolution_relu_11 --------------------------
	.section	.text.triton_poi_fused__native_batch_norm_legit_no_training_add_convolution_relu_11,"ax",@progbits
	.align	128
        .global         triton_poi_fused__native_batch_norm_legit_no_training_add_convolution_relu_11
        .type           triton_poi_fused__native_batch_norm_legit_no_training_add_convolution_relu_11,@function
        .size           triton_poi_fused__native_batch_norm_legit_no_training_add_convolution_relu_11,(.L_x_1 - triton_poi_fused__native_batch_norm_legit_no_training_add_convolution_relu_11)
        .other          triton_poi_fused__native_batch_norm_legit_no_training_add_convolution_relu_11,@"STO_CUDA_ENTRY STV_DEFAULT"
triton_poi_fused__native_batch_norm_legit_no_training_add_convolution_relu_11:
.text.triton_poi_fused__native_batch_norm_legit_no_training_add_convolution_relu_11:
[----:B------:R-:W-:Y:S01]  /*0000*/  LDC R1, c[0x0][0x28] ;  /* 0x00000a00ff017b82 */ /* 0x000fe20000000800 */
[----:B------:R-:W1:Y:S07]  /*0010*/  S2R R0, SR_TID.X ;  /* 0x0000000000007919 */ /* 0x000e6e0000002100 */
[----:B------:R-:W2:Y:S01]  /*0020*/  LDC.64 R8, c[0x0][0x228] ;  /* 0x00008a00ff087b82 */ /* 0x000ea20000000a00 */
[----:B------:R-:W-:Y:S01]  /*0030*/  ULDC.64 UR4, c[0x0][0x208] ;  /* 0x0000820000047ab9 */ /* 0x000fe20000000a00 */
[----:B------:R-:W3:Y:S06]  /*0040*/  S2R R5, SR_CTAID.X ;  /* 0x0000000000057919 */ /* 0x000eec0000002500 */
[----:B------:R-:W4:Y:S08]  /*0050*/  LDC.64 R10, c[0x0][0x218] ;  /* 0x00008600ff0a7b82 */ /* 0x000f300000000a00 */
[----:B------:R-:W5:Y:S08]  /*0060*/  LDC.64 R18, c[0x0][0x230] ;  /* 0x00008c00ff127b82 */ /* 0x000f700000000a00 */
[----:B------:R-:W5:Y:S01]  /*0070*/  LDC.64 R16, c[0x0][0x238] ;  /* 0x00008e00ff107b82 */ /* 0x000f620000000a00 */
[----:B-1----:R-:W-:-:S07]  /*0080*/  SHF.L.U32 R0, R0, 0x1, RZ ;  /* 0x0000000100007819 */ /* 0x002fce00000006ff */
[----:B------:R-:W1:Y:S01]  /*0090*/  LDC.64 R12, c[0x0][0x240] ;  /* 0x00009000ff0c7b82 */ /* 0x000e620000000a00 */
[----:B---3--:R-:W-:Y:S02]  /*00a0*/  SHF.R.S32.HI R3, RZ, 0x17, R5 ;  /* 0x00000017ff037819 */ /* 0x008fe40000011405 */
[----:B------:R-:W-:Y:S02]  /*00b0*/  LOP3.LUT R0, R0, 0xfe, RZ, 0xc0, !PT ;  /* 0x000000fe00007812 */ /* 0x000fe400078ec0ff */
[----:B------:R-:W-:Y:S02]  /*00c0*/  SGXT R3, R3, 0x1 ;  /* 0x000000010303781a */ /* 0x000fe40000000200 */
[----:B------:R-:W-:Y:S02]  /*00d0*/  LEA R0, R5, R0, 0x8 ;  /* 0x0000000005007211 */ /* 0x000fe400078e40ff */
[----:B------:R-:W3:Y:S02]  /*00e0*/  LDC.64 R4, c[0x0][0x220] ;  /* 0x00008800ff047b82 */ /* 0x000ee40000000a00 */
[----:B------:R-:W-:-:S04]  /*00f0*/  LEA.HI R3, R3, R0, RZ, 0x4 ;  /* 0x0000000003037211 */ /* 0x000fc800078f20ff */
[----:B------:R-:W-:-:S04]  /*0100*/  LOP3.LUT R3, R3, 0xfffffff0, RZ, 0xc0, !PT ;  /* 0xfffffff003037812 */ /* 0x000fc800078ec0ff */
[----:B------:R-:W-:Y:S02]  /*0110*/  IADD3 R14, R0, -R3, RZ ;  /* 0x80000003000e7210 */ /* 0x000fe40007ffe0ff */
[----:B------:R-:W1:Y:S03]  /*0120*/  LDC.64 R2, c[0x0][0x210] ;  /* 0x00008400ff027b82 */ /* 0x000e660000000a00 */
[----:B--2---:R-:W-:-:S06]  /*0130*/  IMAD.WIDE R8, R14, 0x4, R8 ;  /* 0x000000040e087825 */ /* 0x004fcc00078e0208 */
[----:B------:R-:W2:Y:S01]  /*0140*/  LDG.E.EL.64 R8, desc[UR4][R8.64] ;  /* 0x0000000408087981 */ /* 0x000ea2000c2e1b00 */
[----:B----4-:R-:W-:-:S04]  /*0150*/  IMAD.WIDE R10, R14, 0x4, R10 ;  /* 0x000000040e0a7825 */ /* 0x010fc800078e020a */
[C---:B---3--:R-:W-:Y:S02]  /*0160*/  IMAD.WIDE R4, R14.reuse, 0x4, R4 ;  /* 0x000000040e047825 */ /* 0x048fe400078e0204 */
[----:B------:R-:W3:Y:S02]  /*0170*/  LDG.E.EL.64 R10, desc[UR4][R10.64] ;  /* 0x000000040a0a7981 */ /* 0x000ee4000c2e1b00 */
[----:B-----5:R-:W-:Y:S02]  /*0180*/  IMAD.WIDE R18, R14, 0x4, R18 ;  /* 0x000000040e127825 */ /* 0x020fe400078e0212 */
[----:B------:R-:W4:Y:S02]  /*0190*/  LDG.E.EL.64 R4, desc[UR4][R4.64] ;  /* 0x0000000404047981 */ /* 0x000f24000c2e1b00 */
[----:B01----:R-:W-:-:S05]  /*01a0*/  IMAD.WIDE R2, R0, 0x4, R2 ;  /* 0x0000000400027825 */ /* 0x003fca00078e0202 */
[----:B------:R-:W3:Y:S01]  /*01b0*/  LDG.E.64 R6, desc[UR4][R2.64] ;  /* 0x0000000402067981 */ /* 0x000ee2000c1e1b00 */
[----:B------:R-:W-:-:S04]  /*01c0*/  IMAD.WIDE R14, R14, 0x4, R16 ;  /* 0x000000040e0e7825 */ /* 0x000fc800078e0210 */
[----:B------:R-:W-:Y:S02]  /*01d0*/  IMAD.WIDE R16, R0, 0x4, R12 ;  /* 0x0000000400107825 */ /* 0x000fe400078e020c */
[----:B------:R0:W5:Y:S04]  /*01e0*/  LDG.E.EL.64 R12, desc[UR4][R18.64] ;  /* 0x00000004120c7981 */ /* 0x000168000c2e1b00 */
[----:B------:R-:W5:Y:S04]  /*01f0*/  LDG.E.EL.64 R14, desc[UR4][R14.64] ;  /* 0x000000040e0e7981 */ /* 0x000f68000c2e1b00 */
[----:B------:R-:W4:Y:S01]  /*0200*/  LDG.E.64 R16, desc[UR4][R16.64] ;  /* 0x0000000410107981 */ /* 0x000f22000c1e1b00 */
[----:B0-----:R-:W-:Y:S01]  /*0210*/  HFMA2.MMA R18, -RZ, RZ, 1.625, 0 ;  /* 0x3e800000ff127435 */ /* 0x001fe200000001ff */
[----:B--2---:R-:W-:Y:S01]  /*0220*/  FADD R8, R8, 0.0010000000474974513054 ;  /* 0x3a83126f08087421 */ /* 0x004fe20000000000 */
[----:B------:R-:W-:-:S03]  /*0230*/  FADD R9, R9, 0.0010000000474974513054 ;  /* 0x3a83126f09097421 */ /* 0x000fc60000000000 */
[----:B------:R-:W0:Y:S08]  /*0240*/  MUFU.SQRT R20, R8 ;  /* 0x0000000800147308 */ /* 0x000e300000002000 */
[----:B------:R1:W2:Y:S01]  /*0250*/  MUFU.SQRT R21, R9 ;  /* 0x0000000900157308 */ /* 0x0002a20000002000 */
[C---:B0-----:R-:W-:Y:S02]  /*0260*/  FSETP.GT.AND P0, PT, R20.reuse, 8.50705917302346158658e+37, PT ;  /* 0x7e8000001400780b */ /* 0x041fe40003f04000 */
[----:B------:R-:W-:Y:S01]  /*0270*/  FSETP.GEU.AND P2, PT, R20, 1.175494350822287508e-38, PT ;  /* 0x008000001400780b */ /* 0x000fe20003f4e000 */
[----:B-1----:R-:W0:Y:S01]  /*0280*/  LDC.64 R8, c[0x0][0x248] ;  /* 0x00009200ff087b82 */ /* 0x002e220000000a00 */
[----:B--2---:R-:W-:-:S02]  /*0290*/  FSETP.GT.AND P1, PT, R21, 8.50705917302346158658e+37, PT ;  /* 0x7e8000001500780b */ /* 0x004fc40003f24000 */
[----:B------:R-:W-:-:S07]  /*02a0*/  FSETP.GEU.AND P3, PT, R21, 1.175494350822287508e-38, PT ;  /* 0x008000001500780b */ /* 0x000fce0003f6e000 */
[----:B------:R-:W-:-:S04]  /*02b0*/  @P0 FMUL R20, R20, 0.25 ;  /* 0x3e80000014140820 */ /* 0x000fc80000400000 */
[----:B------:R-:W-:Y:S01]  /*02c0*/  @!P2 FMUL R20, R20, 16777216 ;  /* 0x4b8000001414a820 */ /* 0x000fe20000400000 */
[----:B------:R-:W-:-:S04]  /*02d0*/  @P1 FMUL R21, R21, 0.25 ;  /* 0x3e80000015151820 */ /* 0x000fc80000400000 */
[----:B------:R-:W-:Y:S01]  /*02e0*/  @!P3 FMUL R21, R21, 16777216 ;  /* 0x4b8000001515b820 */ /* 0x000fe20000400000 */
[----:B------:R-:W1:Y:S01]  /*02f0*/  MUFU.RCP R20, R20 ;  /* 0x0000001400147308 */ /* 0x000e620000001000 */
[----:B------:R-:W-:-:S07]  /*0300*/  FSEL R19, R18, 1, P0 ;  /* 0x3f80000012137808 */ /* 0x000fce0000000000 */
[----:B------:R-:W2:Y:S01]  /*0310*/  MUFU.RCP R21, R21 ;  /* 0x0000001500157308 */ /* 0x000ea20000001000 */
[----:B------:R-:W-:Y:S01]  /*0320*/  FSEL R18, R18, 1, P1 ;  /* 0x3f80000012127808 */ /* 0x000fe20000800000 */
[----:B------:R-:W-:Y:S01]  /*0330*/  @!P2 FMUL R19, R19, 16777216 ;  /* 0x4b8000001313a820 */ /* 0x000fe20000400000 */
[----:B---3--:R-:W-:Y:S01]  /*0340*/  FADD R6, R6, R10 ;  /* 0x0000000a06067221 */ /* 0x008fe20000000000 */
[----:B------:R-:W-:Y:S02]  /*0350*/  FADD R7, R7, R11 ;  /* 0x0000000b07077221 */ /* 0x000fe40000000000 */
[----:B------:R-:W-:Y:S01]  /*0360*/  @!P3 FMUL R18, R18, 16777216 ;  /* 0x4b8000001212b820 */ /* 0x000fe20000400000 */
[----:B-1----:R-:W-:Y:S01]  /*0370*/  FMUL R19, R20, R19 ;  /* 0x0000001314137220 */ /* 0x002fe20000400000 */
[----:B----4-:R-:W-:Y:S01]  /*0380*/  FADD R4, -R4, R6 ;  /* 0x0000000604047221 */ /* 0x010fe20000000100 */
[----:B------:R-:W-:-:S03]  /*0390*/  FADD R5, -R5, R7 ;  /* 0x0000000705057221 */ /* 0x000fc60000000100 */
[----:B------:R-:W-:Y:S01]  /*03a0*/  FMUL R19, R4, R19 ;  /* 0x0000001304137220 */ /* 0x000fe20000400000 */
[----:B--2---:R-:W-:-:S03]  /*03b0*/  FMUL R18, R21, R18 ;  /* 0x0000001215127220 */ /* 0x004fc60000400000 */
[----:B-----5:R-:W-:Y:S01]  /*03c0*/  FFMA R19, R12, R19, R14 ;  /* 0x000000130c137223 */ /* 0x020fe2000000000e */
[----:B------:R-:W-:-:S04]  /*03d0*/  FMUL R18, R5, R18 ;  /* 0x0000001205127220 */ /* 0x000fc80000400000 */
[----:B------:R-:W-:Y:S01]  /*03e0*/  FFMA R18, R13, R18, R15 ;  /* 0x000000120d127223 */ /* 0x000fe2000000000f */
[----:B------:R-:W-:Y:S01]  /*03f0*/  FSETP.GEU.AND P0, PT, R19, -R16, PT ;  /* 0x800000101300720b */ /* 0x000fe20003f0e000 */
[----:B------:R-:W-:Y:S02]  /*0400*/  FADD R16, R16, R19 ;  /* 0x0000001310107221 */ /* 0x000fe40000000000 */
[----:B------:R-:W-:Y:S01]  /*0410*/  FADD R4, R17, R18 ;  /* 0x0000001211047221 */ /* 0x000fe20000000000 */
[----:B------:R-:W-:Y:S01]  /*0420*/  FSETP.GEU.AND P1, PT, R18, -R17, PT ;  /* 0x800000111200720b */ /* 0x000fe20003f2e000 */
[----:B0-----:R-:W-:Y:S01]  /*0430*/  IMAD.WIDE R8, R0, 0x4, R8 ;  /* 0x0000000400087825 */ /* 0x001fe200078e0208 */
[----:B------:R-:W-:Y:S02]  /*0440*/  FSEL R16, R16, RZ, P0 ;  /* 0x000000ff10107208 */ /* 0x000fe40000000000 */
[----:B------:R-:W-:Y:S01]  /*0450*/  FSEL R17, R4, RZ, P1 ;  /* 0x000000ff04117208 */ /* 0x000fe20000800000 */
[----:B------:R-:W-:Y:S04]  /*0460*/  STG.E.64 desc[UR4][R2.64], R6 ;  /* 0x0000000602007986 */ /* 0x000fe8000c101b04 */
[----:B------:R-:W-:Y:S01]  /*0470*/  STG.E.64 desc[UR4][R8.64], R16 ;  /* 0x0000001008007986 */ /* 0x000fe2000c101b04 */
[----:B------:R-:W-:Y:S05]  /*0480*/  EXIT ;  /* 0x000000000000794d */ /* 0x000fea0003800000 */
.L_x_0:
[----:B------:R-:W-:-:S00]  /*0490*/  BRA `(.L_x_0) ;  /* 0xfffffffc00fc7947 */ /* 0x000fc0000383ffff */
[----:B------:R-:W-:-:S00]  /*04a0*/  NOP ;  /* 0x0000000000007918 */ /* 0x000fc00000000000 */
        /* <DEDUP_REMOVED lines=13> */
.L_x_1:


//--------------------- .nv.global.init           --------------------------
	.section	.nv.global.init,"aw",@progbits
.nv.global.init:
	.type		_$_str,@object
	.size		_$_str,(_$_str_$_2 - _$_str)
_$_str:
        /*0000*/ 	.byte	0x5f, 0x5f, 0x43, 0x55, 0x44, 0x41, 0x5f, 0x46, 0x54, 0x5a, 0x00
	.type		_$_str_$_2,@object
	.size		_$_str_$_2,(.L_1 - _$_str_$_2)
_$_str_$_2:
        /*000b*/ 	.byte	0x5f, 0x5f, 0x43, 0x55, 0x44, 0x41, 0x5f, 0x50, 0x52, 0x45, 0x43, 0x5f, 0x53, 0x51, 0x52, 0x54
        /*001b*/ 	.byte	0x00
.L_1:


//--------------------- .nv.constant0.triton_poi_fused__native_batch_norm_legit_no_training_add_convolution_relu_11 --------------------------
	.section	.nv.constant0.triton_poi_fused__native_batch_norm_legit_no_training_add_convolution_relu_11,"a",@progbits
	.sectionflags	@""
	.align	4
.nv.constant0.triton_poi_fused__native_batch_norm_legit_no_training_add_convolution_relu_11:
	.zero		596
